	.headerflags	@"EF_CUDA_TEXMODE_UNIFIED EF_CUDA_64BIT_ADDRESS EF_CUDA_ACCELERATORS EF_CUDA_SM90 EF_CUDA_VIRTUAL_SM(EF_CUDA_SM90)"
	.elftype	@"ET_EXEC"


//--------------------- .nv.info                  --------------------------
	.section	.nv.info,"",@"SHT_CUDA_INFO"
	.align	4


	//----- nvinfo : EIATTR_REGCOUNT
	.align		4
        /*0000*/ 	.byte	0x04, 0x2f
        /*0002*/ 	.short	(.L_3 - .L_2)
	.align		4
.L_2:
        /*0004*/ 	.word	index@(triton_poi_fused__native_batch_norm_legit_no_training_41)
        /*0008*/ 	.word	0x00000020


	//----- nvinfo : EIATTR_MIN_STACK_SIZE
	.align		4
.L_3:
        /*000c*/ 	.byte	0x04, 0x12
        /*000e*/ 	.short	(.L_5 - .L_4)
	.align		4
.L_4:
        /*0010*/ 	.word	index@(triton_poi_fused__native_batch_norm_legit_no_training_41)
        /*0014*/ 	.word	0x00000000


	//----- nvinfo : EIATTR_FRAME_SIZE
	.align		4
.L_5:
        /*0018*/ 	.byte	0x04, 0x11
        /*001a*/ 	.short	(.L_7 - .L_6)
	.align		4
.L_6:
        /*001c*/ 	.word	index@(triton_poi_fused__native_batch_norm_legit_no_training_41)
        /*0020*/ 	.word	0x00000000


	//----- nvinfo : EIATTR_MIN_STACK_SIZE
	.align		4
.L_7:
        /*0024*/ 	.byte	0x04, 0x12
        /*0026*/ 	.short	(.L_9 - .L_8)
	.align		4
.L_8:
        /*0028*/ 	.word	index@(triton_poi_fused__native_batch_norm_legit_no_training_41)
        /*002c*/ 	.word	0x00000000
.L_9:


//--------------------- .nv.info.triton_poi_fused__native_batch_norm_legit_no_training_41 --------------------------
	.section	.nv.info.triton_poi_fused__native_batch_norm_legit_no_training_41,"",@"SHT_CUDA_INFO"
	.sectionflags	@""
	.align	4


	//----- nvinfo : EIATTR_CUDA_API_VERSION
	.align		4
        /*0000*/ 	.byte	0x04, 0x37
        /*0002*/ 	.short	(.L_11 - .L_10)
.L_10:
        /*0004*/ 	.word	0x0000007c


	//----- nvinfo : EIATTR_KPARAM_INFO
	.align		4
.L_11:
        /*0008*/ 	.byte	0x04, 0x17
        /*000a*/ 	.short	(.L_13 - .L_12)
.L_12:
        /*000c*/ 	.word	0x00000000
        /*0010*/ 	.short	0x0007
        /*0012*/ 	.short	0x0034
        /*0014*/ 	.byte	0x00, 0xf0, 0x11, 0x00


	//----- nvinfo : EIATTR_KPARAM_INFO
	.align		4
.L_13:
        /*0018*/ 	.byte	0x04, 0x17
        /*001a*/ 	.short	(.L_15 - .L_14)
.L_14:
        /*001c*/ 	.word	0x00000000
        /*0020*/ 	.short	0x0006
        /*0022*/ 	.short	0x0030
        /*0024*/ 	.byte	0x00, 0xf0, 0x11, 0x00


	//----- nvinfo : EIATTR_KPARAM_INFO
	.align		4
.L_15:
        /*0028*/ 	.byte	0x04, 0x17
        /*002a*/ 	.short	(.L_17 - .L_16)
.L_16:
        /*002c*/ 	.word	0x00000000
        /*0030*/ 	.short	0x0005
        /*0032*/ 	.short	0x0028
        /*0034*/ 	.byte	0x00, 0xf4, 0x21, 0x00


	//----- nvinfo : EIATTR_KPARAM_INFO
	.align		4
.L_17:
        /*0038*/ 	.byte	0x04, 0x17
        /*003a*/ 	.short	(.L_19 - .L_18)
.L_18:
        /*003c*/ 	.word	0x00000000
        /*0040*/ 	.short	0x0004
        /*0042*/ 	.short	0x0020
        /*0044*/ 	.byte	0x00, 0xf4, 0x21, 0x00


	//----- nvinfo : EIATTR_KPARAM_INFO
	.align		4
.L_19:
        /*0048*/ 	.byte	0x04, 0x17
        /*004a*/ 	.short	(.L_21 - .L_20)
.L_20:
        /*004c*/ 	.word	0x00000000
        /*0050*/ 	.short	0x0003
        /*0052*/ 	.short	0x0018
        /*0054*/ 	.byte	0x00, 0xf4, 0x21, 0x00


	//----- nvinfo : EIATTR_KPARAM_INFO
	.align		4
.L_21:
        /*0058*/ 	.byte	0x04, 0x17
        /*005a*/ 	.short	(.L_23 - .L_22)
.L_22:
        /*005c*/ 	.word	0x00000000
        /*0060*/ 	.short	0x0002
        /*0062*/ 	.short	0x0010
        /*0064*/ 	.byte	0x00, 0xf4, 0x21, 0x00


	//----- nvinfo : EIATTR_KPARAM_INFO
	.align		4
.L_23:
        /*0068*/ 	.byte	0x04, 0x17
        /*006a*/ 	.short	(.L_25 - .L_24)
.L_24:
        /*006c*/ 	.word	0x00000000
        /*0070*/ 	.short	0x0001
        /*0072*/ 	.short	0x0008
        /*0074*/ 	.byte	0x00, 0xf4, 0x21, 0x00


	//----- nvinfo : EIATTR_KPARAM_INFO
	.align		4
.L_25:
        /*0078*/ 	.byte	0x04, 0x17
        /*007a*/ 	.short	(.L_27 - .L_26)
.L_26:
        /*007c*/ 	.word	0x00000000
        /*0080*/ 	.short	0x0000
        /*0082*/ 	.short	0x0000
        /*0084*/ 	.byte	0x00, 0xf4, 0x21, 0x00


	//----- nvinfo : EIATTR_SPARSE_MMA_MASK
	.align		4
.L_27:
        /*0088*/ 	.byte	0x03, 0x50
        /*008a*/ 	.short	0x0000


	//----- nvinfo : EIATTR_MAXREG_COUNT
	.align		4
        /*008c*/ 	.byte	0x03, 0x1b
        /*008e*/ 	.short	0x00ff


	//----- nvinfo : EIATTR_EXIT_INSTR_OFFSETS
	.align		4
        /*0090*/ 	.byte	0x04, 0x1c
        /*0092*/ 	.short	(.L_29 - .L_28)


	//   ....[0]....
.L_28:
        /*0094*/ 	.word	0x00000960


	//   ....[1]....
        /*0098*/ 	.word	0x000009f0


	//----- nvinfo : EIATTR_REQNTID
	.align		4
.L_29:
        /*009c*/ 	.byte	0x04, 0x10
        /*009e*/ 	.short	(.L_31 - .L_30)
.L_30:
        /*00a0*/ 	.word	0x00000080
        /*00a4*/ 	.word	0x00000001
        /*00a8*/ 	.word	0x00000001


	//----- nvinfo : EIATTR_CBANK_PARAM_SIZE
	.align		4
.L_31:
        /*00ac*/ 	.byte	0x03, 0x19
        /*00ae*/ 	.short	0x0038


	//----- nvinfo : EIATTR_PARAM_CBANK
	.align		4
        /*00b0*/ 	.byte	0x04, 0x0a
        /*00b2*/ 	.short	(.L_33 - .L_32)
	.align		4
.L_32:
        /*00b4*/ 	.word	index@(.nv.constant0.triton_poi_fused__native_batch_norm_legit_no_training_41)
        /*00b8*/ 	.short	0x0210
        /*00ba*/ 	.short	0x0038


	//----- nvinfo : EIATTR_SW_WAR
	.align		4
.L_33:
        /*00bc*/ 	.byte	0x04, 0x36
        /*00be*/ 	.short	(.L_35 - .L_34)
.L_34:
        /*00c0*/ 	.word	0x00000008
.L_35:


//--------------------- .nv.callgraph             --------------------------
	.section	.nv.callgraph,"",@"SHT_CUDA_CALLGRAPH"
	.align	4
	.sectionentsize	8
	.align		4
        /*0000*/ 	.word	0x00000000
	.align		4
        /*0004*/ 	.word	0xffffffff
	.align		4
        /*0008*/ 	.word	0x00000000
	.align		4
        /*000c*/ 	.word	0xfffffffe
	.align		4
        /*0010*/ 	.word	0x00000000
	.align		4
        /*0014*/ 	.word	0xfffffffd
	.align		4
        /*0018*/ 	.word	0x00000000
	.align		4
        /*001c*/ 	.word	0xfffffffc


//--------------------- .nv.constant4             --------------------------
	.section	.nv.constant4,"a",@progbits
	.align	8
	.align		8
.nv.constant4:
        /*0000*/ 	.dword	_$_str
	.align		8
        /*0008*/ 	.dword	_$_str_$_2


//--------------------- .text.triton_poi_fused__native_batch_norm_legit_no_training_41 --------------------------
	.section	.text.triton_poi_fused__native_batch_norm_legit_no_training_41,"ax",@progbits
	.sectionflags	@"SHF_BARRIERS=1"
	.align	128
        .global         triton_poi_fused__native_batch_norm_legit_no_training_41
        .type           triton_poi_fused__native_batch_norm_legit_no_training_41,@function
        .size           triton_poi_fused__native_batch_norm_legit_no_training_41,(.L_x_1 - triton_poi_fused__native_batch_norm_legit_no_training_41)
        .other          triton_poi_fused__native_batch_norm_legit_no_training_41,@"STO_CUDA_ENTRY STV_DEFAULT"
triton_poi_fused__native_batch_norm_legit_no_training_41:
.text.triton_poi_fused__native_batch_norm_legit_no_training_41:
[----:B------:R-:W0:Y:S01]  /*0000*/  LDC R1, c[0x0][0x28] ;  /* 0x00000a00ff017b82 */ /* 0x000e220000000800 */
[----:B------:R-:W1:Y:S01]  /*0010*/  S2R R16, SR_TID.X ;  /* 0x0000000000107919 */ /* 0x000e620000002100 */
[----:B------:R-:W-:Y:S01]  /*0020*/  CS2R R10, SRZ ;  /* 0x00000000000a7805 */ /* 0x000fe2000001ff00 */
[----:B------:R-:W-:Y:S01]  /*0030*/  ULDC.64 UR6, c[0x0][0x208] ;  /* 0x0000820000067ab9 */ /* 0x000fe20000000a00 */
[----:B------:R-:W2:Y:S01]  /*0040*/  S2R R18, SR_CTAID.Y ;  /* 0x0000000000127919 */ /* 0x000ea20000002600 */
[----:B------:R-:W3:Y:S03]  /*0050*/  S2R R0, SR_CTAID.X ;  /* 0x0000000000007919 */ /* 0x000ee60000002500 */
[----:B------:R-:W4:Y:S01]  /*0060*/  S2UR UR5, SR_CgaCtaId ;  /* 0x00000000000579c3 */ /* 0x000f220000008800 */
[----:B------:R-:W-:-:S07]  /*0070*/  UMOV UR4, 0x400 ;  /* 0x0000040000047882 */ /* 0x000fce0000000000 */
[----:B------:R-:W5:Y:S01]  /*0080*/  LDC.64 R24, c[0x0][0x218] ;  /* 0x00008600ff187b82 */ /* 0x000f620000000a00 */
[----:B-1----:R-:W-:Y:S02]  /*0090*/  SHF.L.U32 R19, R16, 0x2, RZ ;  /* 0x0000000210137819 */ /* 0x002fe400000006ff */
[----:B------:R-:W-:Y:S02]  /*00a0*/  SHF.R.U32.HI R7, RZ, 0x6, R16 ;  /* 0x00000006ff077819 */ /* 0x000fe40000011610 */
[----:B------:R-:W-:-:S04]  /*00b0*/  LOP3.LUT R3, R19, 0xfc, RZ, 0xc0, !PT ;  /* 0x000000fc13037812 */ /* 0x000fc800078ec0ff */
[----:B--2---:R-:W-:Y:S02]  /*00c0*/  PRMT R4, R3, 0x6540, R18 ;  /* 0x0000654003047816 */ /* 0x004fe40000000012 */
[----:B------:R-:W1:Y:S01]  /*00d0*/  LDC.64 R2, c[0x0][0x210] ;  /* 0x00008400ff027b82 */ /* 0x000e620000000a00 */
[----:B---3--:R-:W-:Y:S02]  /*00e0*/  SHF.L.U32 R17, R0, 0x2, RZ ;  /* 0x0000000200117819 */ /* 0x008fe400000006ff */
[C---:B------:R-:W-:Y:S01]  /*00f0*/  IMAD.HI R5, R4.reuse, 0x66666667, RZ ;  /* 0x6666666704057827 */ /* 0x040fe200078e02ff */
[----:B------:R-:W-:-:S04]  /*0100*/  ISETP.GE.AND P0, PT, R4, 0x500, PT ;  /* 0x000005000400780c */ /* 0x000fc80003f06270 */
[----:B------:R-:W-:-:S04]  /*0110*/  SHF.R.U32.HI R6, RZ, 0x1f, R5 ;  /* 0x0000001fff067819 */ /* 0x000fc80000011605 */
[----:B------:R-:W-:Y:S02]  /*0120*/  LEA.HI.SX32 R5, R5, R6, 0x19 ;  /* 0x0000000605057211 */ /* 0x000fe400078fcaff */
[----:B------:R-:W-:-:S03]  /*0130*/  SGXT.U32 R6, R7, 0x1 ;  /* 0x000000010706781a */ /* 0x000fc60000000000 */
[----:B------:R-:W-:Y:S01]  /*0140*/  IMAD R8, R5, -0x140, R4 ;  /* 0xfffffec005087824 */ /* 0x000fe200078e0204 */
[----:B------:R-:W-:-:S03]  /*0150*/  LOP3.LUT R6, R17, R6, RZ, 0xfc, !PT ;  /* 0x0000000611067212 */ /* 0x000fc600078efcff */
[----:B------:R-:W-:Y:S01]  /*0160*/  IMAD R5, R5, 0x500, R8 ;  /* 0x0000050005057824 */ /* 0x000fe200078e0208 */
[C---:B------:R-:W-:Y:S02]  /*0170*/  ISETP.LT.AND P1, PT, R6.reuse, 0x4, !P0 ;  /* 0x000000040600780c */ /* 0x040fe40004721270 */
[----:B------:R-:W-:Y:S01]  /*0180*/  CS2R R8, SRZ ;  /* 0x0000000000087805 */ /* 0x000fe2000001ff00 */
[C---:B------:R-:W-:Y:S01]  /*0190*/  IMAD R5, R6.reuse, 0x140, R5 ;  /* 0x0000014006057824 */ /* 0x040fe200078e0205 */
[----:B------:R-:W-:-:S03]  /*01a0*/  LOP3.LUT R6, R6, 0x2, RZ, 0xfc, !PT ;  /* 0x0000000206067812 */ /* 0x000fc600078efcff */
[----:B-1----:R-:W-:Y:S01]  /*01b0*/  IMAD.WIDE R14, R5, 0x4, R2 ;  /* 0x00000004050e7825 */ /* 0x002fe200078e0202 */
[----:B------:R-:W-:Y:S02]  /*01c0*/  ISETP.LT.AND P0, PT, R6, 0x4, !P0 ;  /* 0x000000040600780c */ /* 0x000fe40004701270 */
[----:B------:R-:W-:-:S03]  /*01d0*/  IADD3 R7, R5, 0x280, RZ ;  /* 0x0000028005077810 */ /* 0x000fc60007ffe0ff */
[----:B------:R1:W2:Y:S01]  /*01e0*/  @P1 LDG.E.EL.128 R8, desc[UR6][R14.64] ;  /* 0x000000060e081981 */ /* 0x0002a2000c2e1d00 */
[----:B------:R-:W-:Y:S01]  /*01f0*/  CS2R R4, SRZ ;  /* 0x0000000000047805 */ /* 0x000fe2000001ff00 */
[----:B------:R-:W-:Y:S01]  /*0200*/  IMAD.WIDE R2, R7, 0x4, R2 ;  /* 0x0000000407027825 */ /* 0x000fe200078e0202 */
[----:B------:R-:W-:-:S06]  /*0210*/  CS2R R6, SRZ ;  /* 0x0000000000067805 */ /* 0x000fcc000001ff00 */
[----:B------:R3:W2:Y:S01]  /*0220*/  @P0 LDG.E.EL.128 R4, desc[UR6][R2.64] ;  /* 0x0000000602040981 */ /* 0x0006a2000c2e1d00 */
[----:B-1----:R-:W-:Y:S01]  /*0230*/  SHF.R.U32.HI R15, RZ, 0x2, R16 ;  /* 0x00000002ff0f7819 */ /* 0x002fe20000011610 */
[----:B----4-:R-:W-:-:S03]  /*0240*/  UPRMT UR4, UR5, 0x654, UR4 ;  /* 0x0000065405047896 */ /* 0x010fc60008000004 */
[----:B------:R-:W-:Y:S01]  /*0250*/  LOP3.LUT R15, R15, 0x10, RZ, 0xc0, !PT ;  /* 0x000000100f0f7812 */ /* 0x000fe200078ec0ff */
[----:B------:R-:W-:Y:S01]  /*0260*/  IMAD.SHL.U32 R12, R16, 0x2, RZ ;  /* 0x00000002100c7824 */ /* 0x000fe200078e00ff */
[----:B------:R-:W-:Y:S02]  /*0270*/  LOP3.LUT R19, R19, 0x1fc, RZ, 0xc0, !PT ;  /* 0x000001fc13137812 */ /* 0x000fe400078ec0ff */
[----:B---3--:R-:W-:Y:S02]  /*0280*/  IADD3 R2, R15, UR4, RZ ;  /* 0x000000040f027c10 */ /* 0x008fe4000fffe0ff */
[----:B------:R-:W-:Y:S02]  /*0290*/  LOP3.LUT R23, R12, 0xfe, RZ, 0xc0, !PT ;  /* 0x000000fe0c177812 */ /* 0x000fe400078ec0ff */
[----:B------:R-:W-:Y:S01]  /*02a0*/  LEA R28, R19, R2, 0x2 ;  /* 0x00000002131c7211 */ /* 0x000fe200078e10ff */
[----:B------:R-:W1:Y:S01]  /*02b0*/  LDC.64 R12, c[0x0][0x220] ;  /* 0x00008800ff0c7b82 */ /* 0x000e620000000a00 */
[----:B------:R-:W-:-:S05]  /*02c0*/  PRMT R21, R23, 0x6540, R18 ;  /* 0x0000654017157816 */ /* 0x000fca0000000012 */
[----:B------:R-:W-:-:S05]  /*02d0*/  IMAD.HI R14, R21, 0x66666667, RZ ;  /* 0x66666667150e7827 */ /* 0x000fca00078e02ff */
[----:B------:R-:W-:-:S04]  /*02e0*/  SHF.R.U32.HI R3, RZ, 0x1f, R14 ;  /* 0x0000001fff037819 */ /* 0x000fc8000001160e */
[----:B------:R-:W-:Y:S02]  /*02f0*/  LEA.HI.SX32 R14, R14, R3, 0x19 ;  /* 0x000000030e0e7211 */ /* 0x000fe400078fcaff */
[----:B------:R-:W-:Y:S02]  /*0300*/  ISETP.GE.AND P0, PT, R21, 0x500, PT ;  /* 0x000005001500780c */ /* 0x000fe40003f06270 */
[----:B------:R-:W-:Y:S01]  /*0310*/  LEA R20, R23, UR4, 0x2 ;  /* 0x0000000417147c11 */ /* 0x000fe2000f8e10ff */
[----:B------:R-:W-:Y:S01]  /*0320*/  IMAD R21, R14, -0x140, R21 ;  /* 0xfffffec00e157824 */ /* 0x000fe200078e0215 */
[----:B------:R-:W-:Y:S01]  /*0330*/  CS2R R2, SRZ ;  /* 0x0000000000027805 */ /* 0x000fe2000001ff00 */
[----:B------:R-:W3:Y:S02]  /*0340*/  LDC.64 R22, c[0x0][0x230] ;  /* 0x00008c00ff167b82 */ /* 0x000ee40000000a00 */
[----:B-1----:R-:W-:-:S04]  /*0350*/  IMAD.WIDE R26, R21, 0x4, R12 ;  /* 0x00000004151a7825 */ /* 0x002fc800078e020c */
[----:B-----5:R-:W-:Y:S01]  /*0360*/  IMAD.WIDE R24, R21, 0x4, R24 ;  /* 0x0000000415187825 */ /* 0x020fe200078e0218 */
[----:B--2---:R1:W-:Y:S01]  /*0370*/  STS.128 [R28], R8 ;  /* 0x000000081c007388 */ /* 0x0043e20000000c00 */
[----:B------:R-:W-:Y:S08]  /*0380*/  BAR.SYNC.DEFER_BLOCKING 0x0 ;  /* 0x0000000000007b1d */ /* 0x000ff00000010000 */
[----:B-1----:R-:W1:Y:S01]  /*0390*/  LDC.64 R10, c[0x0][0x228] ;  /* 0x00008a00ff0a7b82 */ /* 0x002e620000000a00 */
[----:B------:R-:W2:Y:S04]  /*03a0*/  LDS.64 R12, [R20] ;  /* 0x00000000140c7984 */ /* 0x000ea80000000a00 */
[----:B------:R-:W4:Y:S03]  /*03b0*/  LDS.64 R14, [R20+0x410] ;  /* 0x00041000140e7984 */ /* 0x000f260000000a00 */
[----:B------:R-:W-:Y:S06]  /*03c0*/  BAR.SYNC.DEFER_BLOCKING 0x0 ;  /* 0x0000000000007b1d */ /* 0x000fec0000010000 */
[----:B------:R5:W-:Y:S02]  /*03d0*/  STS.128 [R28], R4 ;  /* 0x000000041c007388 */ /* 0x000be40000000c00 */
[----:B------:R-:W-:Y:S06]  /*03e0*/  BAR.SYNC.DEFER_BLOCKING 0x0 ;  /* 0x0000000000007b1d */ /* 0x000fec0000010000 */
[----:B------:R-:W2:Y:S01]  /*03f0*/  @!P0 LDG.E.EL.64 R2, desc[UR6][R26.64] ;  /* 0x000000061a028981 */ /* 0x000ea2000c2e1b00 */
[----:B------:R-:W-:-:S02]  /*0400*/  CS2R R8, SRZ ;  /* 0x0000000000087805 */ /* 0x000fc4000001ff00 */
[----:B-----5:R-:W-:Y:S02]  /*0410*/  CS2R R6, SRZ ;  /* 0x0000000000067805 */ /* 0x020fe4000001ff00 */
[----:B------:R-:W-:Y:S02]  /*0420*/  CS2R R4, SRZ ;  /* 0x0000000000047805 */ /* 0x000fe4000001ff00 */
[----:B------:R-:W5:Y:S01]  /*0430*/  @!P0 LDG.E.EL.64 R8, desc[UR6][R24.64] ;  /* 0x0000000618088981 */ /* 0x000f62000c2e1b00 */
[----:B-1----:R-:W-:-:S04]  /*0440*/  IMAD.WIDE R10, R21, 0x4, R10 ;  /* 0x00000004150a7825 */ /* 0x002fc800078e020a */
[----:B---3--:R-:W-:Y:S01]  /*0450*/  IMAD.WIDE R28, R21, 0x4, R22 ;  /* 0x00000004151c7825 */ /* 0x008fe200078e0216 */
[----:B------:R1:W3:Y:S04]  /*0460*/  @!P0 LDG.E.EL.64 R6, desc[UR6][R10.64] ;  /* 0x000000060a068981 */ /* 0x0002e8000c2e1b00 */
[----:B------:R4:W3:Y:S04]  /*0470*/  @!P0 LDG.E.EL.64 R4, desc[UR6][R28.64] ;  /* 0x000000061c048981 */ /* 0x0008e8000c2e1b00 */
[----:B------:R-:W-:Y:S01]  /*0480*/  LDS.64 R22, [R20] ;  /* 0x0000000014167984 */ /* 0x000fe20000000a00 */
[----:B-1----:R-:W-:-:S05]  /*0490*/  IMAD.SHL.U32 R10, R16, 0x8, RZ ;  /* 0x00000008100a7824 */ /* 0x002fca00078e00ff */
[----:B------:R-:W-:-:S04]  /*04a0*/  LOP3.LUT R10, R10, 0x3f8, RZ, 0xc0, !PT ;  /* 0x000003f80a0a7812 */ /* 0x000fc800078ec0ff */
[----:B0-----:R-:W-:-:S05]  /*04b0*/  IADD3 R27, R10, UR4, RZ ;  /* 0x000000040a1b7c10 */ /* 0x001fca000fffe0ff */
[----:B------:R-:W-:Y:S01]  /*04c0*/  IMAD R10, R10, 0x4, R27 ;  /* 0x000000040a0a7824 */ /* 0x000fe200078e021b */
[----:B----4-:R-:W-:-:S04]  /*04d0*/  IADD3 R28, R19, UR4, RZ ;  /* 0x00000004131c7c10 */ /* 0x010fc8000fffe0ff */
[----:B------:R-:W-:Y:S01]  /*04e0*/  LEA R19, R19, R28, 0x2 ;  /* 0x0000001c13137211 */ /* 0x000fe200078e10ff */
[----:B--2---:R-:W-:Y:S01]  /*04f0*/  FADD R21, R2, 9.9999997473787516356e-06 ;  /* 0x3727c5ac02157421 */ /* 0x004fe20000000000 */
[----:B------:R-:W-:Y:S02]  /*0500*/  FADD R24, R3, 9.9999997473787516356e-06 ;  /* 0x3727c5ac03187421 */ /* 0x000fe40000000000 */
[----:B------:R0:W1:Y:S01]  /*0510*/  LDS.64 R2, [R20+0x410] ;  /* 0x0004100014027984 */ /* 0x0000620000000a00 */
[----:B------:R-:W2:Y:S08]  /*0520*/  MUFU.SQRT R26, R21 ;  /* 0x00000015001a7308 */ /* 0x000eb00000002000 */
[----:B------:R-:W4:Y:S01]  /*0530*/  MUFU.SQRT R25, R24 ;  /* 0x0000001800197308 */ /* 0x000f220000002000 */
[----:B--2---:R-:W-:-:S02]  /*0540*/  FSETP.GT.AND P0, PT, R26, 8.50705917302346158658e+37, PT ;  /* 0x7e8000001a00780b */ /* 0x004fc40003f04000 */
[----:B------:R-:W-:Y:S02]  /*0550*/  FSETP.GEU.AND P2, PT, R26, 1.175494350822287508e-38, PT ;  /* 0x008000001a00780b */ /* 0x000fe40003f4e000 */
[C---:B----4-:R-:W-:Y:S02]  /*0560*/  FSETP.GT.AND P1, PT, R25.reuse, 8.50705917302346158658e+37, PT ;  /* 0x7e8000001900780b */ /* 0x050fe40003f24000 */
[----:B------:R-:W-:-:S07]  /*0570*/  FSETP.GEU.AND P3, PT, R25, 1.175494350822287508e-38, PT ;  /* 0x008000001900780b */ /* 0x000fce0003f6e000 */
[----:B------:R-:W-:Y:S01]  /*0580*/  @P0 FMUL R26, R26, 0.25 ;  /* 0x3e8000001a1a0820 */ /* 0x000fe20000400000 */
[----:B------:R-:W-:-:S03]  /*0590*/  HFMA2.MMA R24, -RZ, RZ, 1.625, 0 ;  /* 0x3e800000ff187435 */ /* 0x000fc600000001ff */
[----:B------:R-:W-:Y:S01]  /*05a0*/  @!P2 FMUL R26, R26, 16777216 ;  /* 0x4b8000001a1aa820 */ /* 0x000fe20000400000 */
[----:B------:R-:W-:-:S03]  /*05b0*/  @P1 FMUL R25, R25, 0.25 ;  /* 0x3e80000019191820 */ /* 0x000fc60000400000 */
[----:B------:R-:W2:Y:S01]  /*05c0*/  MUFU.RCP R11, R26 ;  /* 0x0000001a000b7308 */ /* 0x000ea20000001000 */
[----:B------:R-:W-:-:S07]  /*05d0*/  @!P3 FMUL R25, R25, 16777216 ;  /* 0x4b8000001919b820 */ /* 0x000fce0000400000 */
[----:B------:R-:W4:Y:S01]  /*05e0*/  MUFU.RCP R21, R25 ;  /* 0x0000001900157308 */ /* 0x000f220000001000 */
[C---:B0-----:R-:W-:Y:S02]  /*05f0*/  FSEL R20, R24.reuse, 1, P0 ;  /* 0x3f80000018147808 */ /* 0x041fe40000000000 */
[----:B------:R-:W-:-:S03]  /*0600*/  FSEL R24, R24, 1, P1 ;  /* 0x3f80000018187808 */ /* 0x000fc60000800000 */
[----:B------:R-:W-:Y:S02]  /*0610*/  @!P2 FMUL R20, R20, 16777216 ;  /* 0x4b8000001414a820 */ /* 0x000fe40000400000 */
[----:B------:R-:W-:Y:S01]  /*0620*/  @!P3 FMUL R24, R24, 16777216 ;  /* 0x4b8000001818b820 */ /* 0x000fe20000400000 */
[--C-:B-----5:R-:W-:Y:S01]  /*0630*/  FADD R12, R12, -R8.reuse ;  /* 0x800000080c0c7221 */ /* 0x120fe20000000000 */
[----:B--2---:R-:W-:Y:S01]  /*0640*/  FMUL R11, R11, R20 ;  /* 0x000000140b0b7220 */ /* 0x004fe20000400000 */
[--C-:B------:R-:W-:Y:S01]  /*0650*/  FADD R14, R14, -R8.reuse ;  /* 0x800000080e0e7221 */ /* 0x100fe20000000000 */
[--C-:B-1----:R-:W-:Y:S01]  /*0660*/  FADD R2, R2, -R8.reuse ;  /* 0x8000000802027221 */ /* 0x102fe20000000000 */
[--C-:B------:R-:W-:Y:S01]  /*0670*/  FADD R15, R15, -R9.reuse ;  /* 0x800000090f0f7221 */ /* 0x100fe20000000000 */
[--C-:B------:R-:W-:Y:S01]  /*0680*/  FADD R13, R13, -R9.reuse ;  /* 0x800000090d0d7221 */ /* 0x100fe20000000000 */
[----:B----4-:R-:W-:Y:S01]  /*0690*/  FMUL R20, R21, R24 ;  /* 0x0000001815147220 */ /* 0x010fe20000400000 */
[--C-:B------:R-:W-:Y:S01]  /*06a0*/  FADD R3, R3, -R9.reuse ;  /* 0x8000000903037221 */ /* 0x100fe20000000000 */
[----:B------:R-:W-:Y:S01]  /*06b0*/  FADD R22, R22, -R8 ;  /* 0x8000000816167221 */ /* 0x000fe20000000000 */
[----:B------:R-:W-:Y:S01]  /*06c0*/  FADD R23, R23, -R9 ;  /* 0x8000000917177221 */ /* 0x000fe20000000000 */
[-C--:B------:R-:W-:Y:S01]  /*06d0*/  FMUL R9, R12, R11.reuse ;  /* 0x0000000b0c097220 */ /* 0x080fe20000400000 */
[-C--:B------:R-:W-:Y:S01]  /*06e0*/  FMUL R21, R14, R11.reuse ;  /* 0x0000000b0e157220 */ /* 0x080fe20000400000 */
[-C--:B------:R-:W-:Y:S01]  /*06f0*/  FMUL R25, R2, R11.reuse ;  /* 0x0000000b02197220 */ /* 0x080fe20000400000 */
[----:B------:R-:W-:Y:S01]  /*0700*/  FMUL R11, R22, R11 ;  /* 0x0000000b160b7220 */ /* 0x000fe20000400000 */
[-C--:B------:R-:W-:Y:S01]  /*0710*/  FMUL R2, R13, R20.reuse ;  /* 0x000000140d027220 */ /* 0x080fe20000400000 */
[-C--:B------:R-:W-:Y:S01]  /*0720*/  FMUL R8, R15, R20.reuse ;  /* 0x000000140f087220 */ /* 0x080fe20000400000 */
[-C--:B------:R-:W-:Y:S01]  /*0730*/  FMUL R12, R3, R20.reuse ;  /* 0x00000014030c7220 */ /* 0x080fe20000400000 */
[----:B------:R-:W-:Y:S01]  /*0740*/  FMUL R20, R23, R20 ;  /* 0x0000001417147220 */ /* 0x000fe20000400000 */
[-CC-:B---3--:R-:W-:Y:S01]  /*0750*/  FFMA R3, R11, R6.reuse, R4.reuse ;  /* 0x000000060b037223 */ /* 0x188fe20000000004 */
[----:B------:R-:W-:Y:S01]  /*0760*/  BAR.SYNC.DEFER_BLOCKING 0x0 ;  /* 0x0000000000007b1d */ /* 0x000fe20000010000 */
[-CC-:B------:R-:W-:Y:S01]  /*0770*/  FFMA R9, R9, R6.reuse, R4.reuse ;  /* 0x0000000609097223 */ /* 0x180fe20000000004 */
[-CC-:B------:R-:W-:Y:S01]  /*0780*/  FFMA R21, R21, R6.reuse, R4.reuse ;  /* 0x0000000615157223 */ /* 0x180fe20000000004 */
[----:B------:R-:W-:Y:S01]  /*0790*/  FFMA R25, R25, R6, R4 ;  /* 0x0000000619197223 */ /* 0x000fe20000000004 */
[-CC-:B------:R-:W-:Y:S01]  /*07a0*/  FFMA R11, R2, R7.reuse, R5.reuse ;  /* 0x00000007020b7223 */ /* 0x180fe20000000005 */
[-CC-:B------:R-:W-:Y:S01]  /*07b0*/  FFMA R13, R8, R7.reuse, R5.reuse ;  /* 0x00000007080d7223 */ /* 0x180fe20000000005 */
[-CC-:B------:R-:W-:Y:S01]  /*07c0*/  FFMA R23, R12, R7.reuse, R5.reuse ;  /* 0x000000070c177223 */ /* 0x180fe20000000005 */
[----:B------:R-:W-:Y:S01]  /*07d0*/  FFMA R15, R20, R7, R5 ;  /* 0x00000007140f7223 */ /* 0x000fe20000000005 */
[----:B------:R-:W-:Y:S04]  /*07e0*/  STS [R10], R9 ;  /* 0x000000090a007388 */ /* 0x000fe80000000800 */
[----:B------:R-:W-:Y:S04]  /*07f0*/  STS [R10+0x4], R21 ;  /* 0x000004150a007388 */ /* 0x000fe80000000800 */
[----:B------:R0:W-:Y:S04]  /*0800*/  STS [R10+0x8], R3 ;  /* 0x000008030a007388 */ /* 0x0001e80000000800 */
[----:B------:R-:W-:Y:S04]  /*0810*/  STS [R10+0xc], R25 ;  /* 0x00000c190a007388 */ /* 0x000fe80000000800 */
[----:B------:R1:W-:Y:S01]  /*0820*/  STS [R10+0x14], R11 ;  /* 0x0000140b0a007388 */ /* 0x0003e20000000800 */
[----:B0-----:R-:W0:Y:S03]  /*0830*/  LDC.64 R2, c[0x0][0x238] ;  /* 0x00008e00ff027b82 */ /* 0x001e260000000a00 */
[----:B------:R-:W-:Y:S04]  /*0840*/  STS [R10+0x18], R13 ;  /* 0x0000180d0a007388 */ /* 0x000fe80000000800 */
[----:B------:R-:W-:Y:S04]  /*0850*/  STS [R10+0x1c], R15 ;  /* 0x00001c0f0a007388 */ /* 0x000fe80000000800 */
[----:B------:R-:W-:Y:S01]  /*0860*/  STS [R10+0x20], R23 ;  /* 0x000020170a007388 */ /* 0x000fe20000000800 */
[----:B------:R-:W-:Y:S01]  /*0870*/  BAR.SYNC.DEFER_BLOCKING 0x0 ;  /* 0x0000000000007b1d */ /* 0x000fe20000010000 */
[----:B------:R-:W-:-:S05]  /*0880*/  LOP3.LUT R9, R16, 0x7f, RZ, 0xc0, !PT ;  /* 0x0000007f10097812 */ /* 0x000fca00078ec0ff */
[----:B------:R-:W-:Y:S04]  /*0890*/  LDS R4, [R19] ;  /* 0x0000000013047984 */ /* 0x000fe80000000800 */
[----:B------:R-:W-:Y:S04]  /*08a0*/  LDS R5, [R19+0x4] ;  /* 0x0000040013057984 */ /* 0x000fe80000000800 */
[----:B------:R-:W-:Y:S04]  /*08b0*/  LDS R6, [R19+0x8] ;  /* 0x0000080013067984 */ /* 0x000fe80000000800 */
[----:B------:R-:W2:Y:S01]  /*08c0*/  LDS R7, [R19+0xc] ;  /* 0x00000c0013077984 */ /* 0x000ea20000000800 */
[----:B------:R-:W-:-:S02]  /*08d0*/  PRMT R9, R9, 0x6540, R18 ;  /* 0x0000654009097816 */ /* 0x000fc40000000012 */
[----:B------:R-:W-:Y:S02]  /*08e0*/  ISETP.GE.AND P0, PT, R17, 0x4, PT ;  /* 0x000000041100780c */ /* 0x000fe40003f06270 */
[C---:B-1----:R-:W-:Y:S01]  /*08f0*/  LOP3.LUT R11, R9.reuse, 0x80, RZ, 0xfc, !PT ;  /* 0x00000080090b7812 */ /* 0x042fe200078efcff */
[C---:B------:R-:W-:Y:S01]  /*0900*/  IMAD.IADD R8, R9.reuse, 0x1, R0 ;  /* 0x0000000109087824 */ /* 0x040fe200078e0200 */
[----:B------:R-:W-:Y:S02]  /*0910*/  ISETP.LT.AND P1, PT, R9, 0x500, !P0 ;  /* 0x000005000900780c */ /* 0x000fe40004721270 */
[----:B------:R-:W-:Y:S02]  /*0920*/  ISETP.LT.AND P0, PT, R11, 0x500, !P0 ;  /* 0x000005000b00780c */ /* 0x000fe40004701270 */
[----:B------:R-:W-:-:S05]  /*0930*/  SHF.L.U32 R9, R8, 0x2, RZ ;  /* 0x0000000208097819 */ /* 0x000fca00000006ff */
[----:B0-----:R-:W-:-:S05]  /*0940*/  IMAD.WIDE R8, R9, 0x4, R2 ;  /* 0x0000000409087825 */ /* 0x001fca00078e0202 */
[----:B--2---:R0:W-:Y:S02]  /*0950*/  @P1 STG.E.128 desc[UR6][R8.64], R4 ;  /* 0x0000000408001986 */ /* 0x0041e4000c101d06 */
[----:B0-----:R-:W-:Y:S05]  /*0960*/  @!P0 EXIT ;  /* 0x000000000000894d */ /* 0x001fea0003800000 */
[----:B0-----:R-:W-:Y:S01]  /*0970*/  LDS R4, [R19+0xa00] ;  /* 0x000a000013047984 */ /* 0x001fe20000000800 */
[----:B------:R-:W-:-:S03]  /*0980*/  IADD3 R0, R11, R0, RZ ;  /* 0x000000000b007210 */ /* 0x000fc60007ffe0ff */
[----:B------:R-:W-:Y:S01]  /*0990*/  LDS R5, [R19+0xa04] ;  /* 0x000a040013057984 */ /* 0x000fe20000000800 */
[----:B------:R-:W-:-:S03]  /*09a0*/  SHF.L.U32 R9, R0, 0x2, RZ ;  /* 0x0000000200097819 */ /* 0x000fc600000006ff */
[----:B------:R-:W-:Y:S02]  /*09b0*/  LDS R6, [R19+0xa08] ;  /* 0x000a080013067984 */ /* 0x000fe40000000800 */
[----:B------:R-:W-:Y:S02]  /*09c0*/  IMAD.WIDE R2, R9, 0x4, R2 ;  /* 0x0000000409027825 */ /* 0x000fe400078e0202 */
[----:B------:R-:W0:Y:S04]  /*09d0*/  LDS R7, [R19+0xa0c] ;  /* 0x000a0c0013077984 */ /* 0x000e280000000800 */
[----:B0-----:R-:W-:Y:S01]  /*09e0*/  STG.E.128 desc[UR6][R2.64], R4 ;  /* 0x0000000402007986 */ /* 0x001fe2000c101d06 */
[----:B------:R-:W-:Y:S05]  /*09f0*/  EXIT ;  /* 0x000000000000794d */ /* 0x000fea0003800000 */
.L_x_0:
[----:B------:R-:W-:-:S00]  /*0a00*/  BRA `(.L_x_0) ;  /* 0xfffffffc00fc7947 */ /* 0x000fc0000383ffff */
[----:B------:R-:W-:-:S00]  /*0a10*/  NOP ;  /* 0x0000000000007918 */ /* 0x000fc00000000000 */
        /* <DEDUP_REMOVED lines=14> */
.L_x_1:


//--------------------- .nv.global.init           --------------------------
	.section	.nv.global.init,"aw",@progbits
.nv.global.init:
	.type		_$_str,@object
	.size		_$_str,(_$_str_$_2 - _$_str)
_$_str:
        /*0000*/ 	.byte	0x5f, 0x5f, 0x43, 0x55, 0x44, 0x41, 0x5f, 0x46, 0x54, 0x5a, 0x00
	.type		_$_str_$_2,@object
	.size		_$_str_$_2,(.L_1 - _$_str_$_2)
_$_str_$_2:
        /*000b*/ 	.byte	0x5f, 0x5f, 0x43, 0x55, 0x44, 0x41, 0x5f, 0x50, 0x52, 0x45, 0x43, 0x5f, 0x53, 0x51, 0x52, 0x54
        /*001b*/ 	.byte	0x00
.L_1:


//--------------------- .nv.shared.triton_poi_fused__native_batch_norm_legit_no_training_41 --------------------------
	.section	.nv.shared.triton_poi_fused__native_batch_norm_legit_no_training_41,"aw",@nobits
	.sectionflags	@""
	.align	16
	.zero		1024


//--------------------- .nv.constant0.triton_poi_fused__native_batch_norm_legit_no_training_41 --------------------------
	.section	.nv.constant0.triton_poi_fused__native_batch_norm_legit_no_training_41,"a",@progbits
	.sectionflags	@""
	.align	4
.nv.constant0.triton_poi_fused__native_batch_norm_legit_no_training_41:
	.zero		584
